	.headerflags	@"EF_CUDA_TEXMODE_UNIFIED EF_CUDA_64BIT_ADDRESS EF_CUDA_ACCELERATORS EF_CUDA_SM90 EF_CUDA_VIRTUAL_SM(EF_CUDA_SM90)"
	.elftype	@"ET_EXEC"


//--------------------- .nv.info                  --------------------------
	.section	.nv.info,"",@"SHT_CUDA_INFO"
	.align	4


	//----- nvinfo : EIATTR_REGCOUNT
	.align		4
        /*0000*/ 	.byte	0x04, 0x2f
        /*0002*/ 	.short	(.L_1 - .L_0)
	.align		4
.L_0:
        /*0004*/ 	.word	index@(triton_poi_fused_convolution_div_max_pool2d_with_indices_relu_sub_14)
        /*0008*/ 	.word	0x0000000c


	//----- nvinfo : EIATTR_MIN_STACK_SIZE
	.align		4
.L_1:
        /*000c*/ 	.byte	0x04, 0x12
        /*000e*/ 	.short	(.L_3 - .L_2)
	.align		4
.L_2:
        /*0010*/ 	.word	index@(triton_poi_fused_convolution_div_max_pool2d_with_indices_relu_sub_14)
        /*0014*/ 	.word	0x00000000


	//----- nvinfo : EIATTR_FRAME_SIZE
	.align		4
.L_3:
        /*0018*/ 	.byte	0x04, 0x11
        /*001a*/ 	.short	(.L_5 - .L_4)
	.align		4
.L_4:
        /*001c*/ 	.word	index@(triton_poi_fused_convolution_div_max_pool2d_with_indices_relu_sub_14)
        /*0020*/ 	.word	0x00000000


	//----- nvinfo : EIATTR_MIN_STACK_SIZE
	.align		4
.L_5:
        /*0024*/ 	.byte	0x04, 0x12
        /*0026*/ 	.short	(.L_7 - .L_6)
	.align		4
.L_6:
        /*0028*/ 	.word	index@(triton_poi_fused_convolution_div_max_pool2d_with_indices_relu_sub_14)
        /*002c*/ 	.word	0x00000000
.L_7:


//--------------------- .nv.info.triton_poi_fused_convolution_div_max_pool2d_with_indices_relu_sub_14 --------------------------
	.section	.nv.info.triton_poi_fused_convolution_div_max_pool2d_with_indices_relu_sub_14,"",@"SHT_CUDA_INFO"
	.sectionflags	@""
	.align	4


	//----- nvinfo : EIATTR_CUDA_API_VERSION
	.align		4
        /*0000*/ 	.byte	0x04, 0x37
        /*0002*/ 	.short	(.L_9 - .L_8)
.L_8:
        /*0004*/ 	.word	0x0000007c


	//----- nvinfo : EIATTR_KPARAM_INFO
	.align		4
.L_9:
        /*0008*/ 	.byte	0x04, 0x17
        /*000a*/ 	.short	(.L_11 - .L_10)
.L_10:
        /*000c*/ 	.word	0x00000000
        /*0010*/ 	.short	0x0002
        /*0012*/ 	.short	0x0010
        /*0014*/ 	.byte	0x00, 0xf0, 0x11, 0x00


	//----- nvinfo : EIATTR_KPARAM_INFO
	.align		4
.L_11:
        /*0018*/ 	.byte	0x04, 0x17
        /*001a*/ 	.short	(.L_13 - .L_12)
.L_12:
        /*001c*/ 	.word	0x00000000
        /*0020*/ 	.short	0x0001
        /*0022*/ 	.short	0x0008
        /*0024*/ 	.byte	0x00, 0xf4, 0x21, 0x00


	//----- nvinfo : EIATTR_KPARAM_INFO
	.align		4
.L_13:
        /*0028*/ 	.byte	0x04, 0x17
        /*002a*/ 	.short	(.L_15 - .L_14)
.L_14:
        /*002c*/ 	.word	0x00000000
        /*0030*/ 	.short	0x0000
        /*0032*/ 	.short	0x0000
        /*0034*/ 	.byte	0x00, 0xf4, 0x21, 0x00


	//----- nvinfo : EIATTR_SPARSE_MMA_MASK
	.align		4
.L_15:
        /*0038*/ 	.byte	0x03, 0x50
        /*003a*/ 	.short	0x0000


	//----- nvinfo : EIATTR_MAXREG_COUNT
	.align		4
        /*003c*/ 	.byte	0x03, 0x1b
        /*003e*/ 	.short	0x00ff


	//----- nvinfo : EIATTR_EXIT_INSTR_OFFSETS
	.align		4
        /*0040*/ 	.byte	0x04, 0x1c
        /*0042*/ 	.short	(.L_17 - .L_16)


	//   ....[0]....
.L_16:
        /*0044*/ 	.word	0x00000190


	//----- nvinfo : EIATTR_REQNTID
	.align		4
.L_17:
        /*0048*/ 	.byte	0x04, 0x10
        /*004a*/ 	.short	(.L_19 - .L_18)
.L_18:
        /*004c*/ 	.word	0x00000100
        /*0050*/ 	.word	0x00000001
        /*0054*/ 	.word	0x00000001


	//----- nvinfo : EIATTR_CBANK_PARAM_SIZE
	.align		4
.L_19:
        /*0058*/ 	.byte	0x03, 0x19
        /*005a*/ 	.short	0x0014


	//----- nvinfo : EIATTR_PARAM_CBANK
	.align		4
        /*005c*/ 	.byte	0x04, 0x0a
        /*005e*/ 	.short	(.L_21 - .L_20)
	.align		4
.L_20:
        /*0060*/ 	.word	index@(.nv.constant0.triton_poi_fused_convolution_div_max_pool2d_with_indices_relu_sub_14)
        /*0064*/ 	.short	0x0210
        /*0066*/ 	.short	0x0014


	//----- nvinfo : EIATTR_SW_WAR
	.align		4
.L_21:
        /*0068*/ 	.byte	0x04, 0x36
        /*006a*/ 	.short	(.L_23 - .L_22)
.L_22:
        /*006c*/ 	.word	0x00000008
.L_23:


//--------------------- .nv.callgraph             --------------------------
	.section	.nv.callgraph,"",@"SHT_CUDA_CALLGRAPH"
	.align	4
	.sectionentsize	8
	.align		4
        /*0000*/ 	.word	0x00000000
	.align		4
        /*0004*/ 	.word	0xffffffff
	.align		4
        /*0008*/ 	.word	0x00000000
	.align		4
        /*000c*/ 	.word	0xfffffffe
	.align		4
        /*0010*/ 	.word	0x00000000
	.align		4
        /*0014*/ 	.word	0xfffffffd
	.align		4
        /*0018*/ 	.word	0x00000000
	.align		4
        /*001c*/ 	.word	0xfffffffc


//--------------------- .text.triton_poi_fused_convolution_div_max_pool2d_with_indices_relu_sub_14 --------------------------
	.section	.text.triton_poi_fused_convolution_div_max_pool2d_with_indices_relu_sub_14,"ax",@progbits
	.align	128
        .global         triton_poi_fused_convolution_div_max_pool2d_with_indices_relu_sub_14
        .type           triton_poi_fused_convolution_div_max_pool2d_with_indices_relu_sub_14,@function
        .size           triton_poi_fused_convolution_div_max_pool2d_with_indices_relu_sub_14,(.L_x_1 - triton_poi_fused_convolution_div_max_pool2d_with_indices_relu_sub_14)
        .other          triton_poi_fused_convolution_div_max_pool2d_with_indices_relu_sub_14,@"STO_CUDA_ENTRY STV_DEFAULT"
triton_poi_fused_convolution_div_max_pool2d_with_indices_relu_sub_14:
.text.triton_poi_fused_convolution_div_max_pool2d_with_indices_relu_sub_14:
[----:B------:R-:W-:Y:S01]  /*0000*/  LDC R1, c[0x0][0x28] ;  /* 0x00000a00ff017b82 */ /* 0x000fe20000000800 */
[----:B------:R-:W1:Y:S07]  /*0010*/  S2R R0, SR_TID.X ;  /* 0x0000000000007919 */ /* 0x000e6e0000002100 */
[----:B------:R-:W2:Y:S01]  /*0020*/  LDC.64 R4, c[0x0][0x218] ;  /* 0x00008600ff047b82 */ /* 0x000ea20000000a00 */
[----:B------:R-:W-:Y:S01]  /*0030*/  ULDC.64 UR4, c[0x0][0x208] ;  /* 0x0000820000047ab9 */ /* 0x000fe20000000a00 */
[----:B------:R-:W3:Y:S06]  /*0040*/  S2R R7, SR_CTAID.X ;  /* 0x0000000000077919 */ /* 0x000eec0000002500 */
[----:B------:R-:W4:Y:S01]  /*0050*/  LDC.64 R2, c[0x0][0x210] ;  /* 0x00008400ff027b82 */ /* 0x000f220000000a00 */
[----:B-1----:R-:W-:Y:S01]  /*0060*/  IMAD.SHL.U32 R0, R0, 0x2, RZ ;  /* 0x0000000200007824 */ /* 0x002fe200078e00ff */
[----:B---3--:R-:W-:-:S04]  /*0070*/  SHF.R.S32.HI R6, RZ, 0x16, R7 ;  /* 0x00000016ff067819 */ /* 0x008fc80000011407 */
[----:B------:R-:W-:-:S05]  /*0080*/  LOP3.LUT R0, R0, 0x1fe, RZ, 0xc0, !PT ;  /* 0x000001fe00007812 */ /* 0x000fca00078ec0ff */
[----:B------:R-:W-:Y:S01]  /*0090*/  IMAD R7, R7, 0x200, R0 ;  /* 0x0000020007077824 */ /* 0x000fe200078e0200 */
[----:B------:R-:W-:-:S03]  /*00a0*/  SGXT R0, R6, 0x1 ;  /* 0x000000010600781a */ /* 0x000fc60000000200 */
[----:B----4-:R-:W-:Y:S01]  /*00b0*/  IMAD.WIDE R2, R7, 0x4, R2 ;  /* 0x0000000407027825 */ /* 0x010fe200078e0202 */
[----:B------:R-:W-:-:S04]  /*00c0*/  LEA.HI R0, R0, R7, RZ, 0x8 ;  /* 0x0000000700007211 */ /* 0x000fc800078f40ff */
[----:B------:R-:W-:-:S05]  /*00d0*/  LOP3.LUT R0, R0, 0xffffff00, RZ, 0xc0, !PT ;  /* 0xffffff0000007812 */ /* 0x000fca00078ec0ff */
[----:B------:R-:W-:Y:S02]  /*00e0*/  IMAD.IADD R9, R7, 0x1, -R0 ;  /* 0x0000000107097824 */ /* 0x000fe400078e0a00 */
[----:B------:R-:W3:Y:S02]  /*00f0*/  LDG.E.64 R6, desc[UR4][R2.64] ;  /* 0x0000000402067981 */ /* 0x000ee4000c1e1b00 */
[----:B--2---:R-:W-:-:S06]  /*0100*/  IMAD.WIDE R4, R9, 0x4, R4 ;  /* 0x0000000409047825 */ /* 0x004fcc00078e0204 */
[----:B------:R-:W3:Y:S02]  /*0110*/  LDG.E.EL.64 R4, desc[UR4][R4.64] ;  /* 0x0000000404047981 */ /* 0x000ee4000c2e1b00 */
[C---:B---3--:R-:W-:Y:S01]  /*0120*/  FSETP.GEU.AND P0, PT, R6.reuse, -R4, PT ;  /* 0x800000040600720b */ /* 0x048fe20003f0e000 */
[----:B------:R-:W-:Y:S01]  /*0130*/  FADD R6, R6, R4 ;  /* 0x0000000406067221 */ /* 0x000fe20000000000 */
[C---:B------:R-:W-:Y:S01]  /*0140*/  FADD R0, R7.reuse, R5 ;  /* 0x0000000507007221 */ /* 0x040fe20000000000 */
[----:B------:R-:W-:-:S03]  /*0150*/  FSETP.GEU.AND P1, PT, R7, -R5, PT ;  /* 0x800000050700720b */ /* 0x000fc60003f2e000 */
[----:B------:R-:W-:Y:S02]  /*0160*/  FSEL R6, R6, RZ, P0 ;  /* 0x000000ff06067208 */ /* 0x000fe40000000000 */
[----:B------:R-:W-:-:S05]  /*0170*/  FSEL R7, R0, RZ, P1 ;  /* 0x000000ff00077208 */ /* 0x000fca0000800000 */
[----:B------:R-:W-:Y:S01]  /*0180*/  STG.E.64 desc[UR4][R2.64], R6 ;  /* 0x0000000602007986 */ /* 0x000fe2000c101b04 */
[----:B------:R-:W-:Y:S05]  /*0190*/  EXIT ;  /* 0x000000000000794d */ /* 0x000fea0003800000 */
.L_x_0:
[----:B------:R-:W-:-:S00]  /*01a0*/  BRA `(.L_x_0) ;  /* 0xfffffffc00fc7947 */ /* 0x000fc0000383ffff */
[----:B------:R-:W-:-:S00]  /*01b0*/  NOP ;  /* 0x0000000000007918 */ /* 0x000fc00000000000 */
        /* <DEDUP_REMOVED lines=12> */
.L_x_1:


//--------------------- .nv.constant0.triton_poi_fused_convolution_div_max_pool2d_with_indices_relu_sub_14 --------------------------
	.section	.nv.constant0.triton_poi_fused_convolution_div_max_pool2d_with_indices_relu_sub_14,"a",@progbits
	.sectionflags	@""
	.align	4
.nv.constant0.triton_poi_fused_convolution_div_max_pool2d_with_indices_relu_sub_14:
	.zero		548
